//
// Generated by NVIDIA NVVM Compiler
//
// Compiler Build ID: CL-36424714
// Cuda compilation tools, release 13.0, V13.0.88
// Based on NVVM 20.0.0
//

.version 9.0
.target sm_100
.address_size 64

	// .globl	_Z10print_testv
.extern .func  (.param .b32 func_retval0) vprintf
(
	.param .b64 vprintf_param_0,
	.param .b64 vprintf_param_1
)
;
.global .align 1 .b8 $str[43] = {98, 108, 111, 99, 107, 73, 100, 120, 46, 120, 32, 61, 32, 37, 100, 44, 32, 116, 104, 114, 101, 97, 100, 73, 100, 120, 46, 120, 32, 61, 32, 37, 100, 44, 32, 105, 32, 61, 32, 37, 100, 10};

.visible .entry _Z10print_testv()
{
	.local .align 8 .b8 	__local_depot0[16];
	.reg .b64 	%SP;
	.reg .b64 	%SPL;
	.reg .b32 	%r<6>;
	.reg .b64 	%rd<5>;

	mov.u64 	%SPL, __local_depot0;
	cvta.local.u64 	%SP, %SPL;
	add.u64 	%rd1, %SP, 0;
	add.u64 	%rd2, %SPL, 0;
	mov.u32 	%r1, %ctaid.x;
	mov.u32 	%r2, %tid.x;
	st.local.v2.u32 	[%rd2], {%r1, %r2};
	mov.b32 	%r3, 0;
	st.local.u32 	[%rd2+8], %r3;
	mov.u64 	%rd3, $str;
	cvta.global.u64 	%rd4, %rd3;
	{ // callseq 0, 0
	.param .b64 param0;
	st.param.b64 	[param0], %rd4;
	.param .b64 param1;
	st.param.b64 	[param1], %rd1;
	.param .b32 retval0;
	call.uni (retval0), 
	vprintf, 
	(
	param0, 
	param1
	);
	ld.param.b32 	%r4, [retval0];
	} // callseq 0
	ret;

}


// ===== COMPILED SASS (sm_100) =====

	.target	sm_100

	.elftype	@"ET_EXEC"


//--------------------- .note.nv.tkinfo           --------------------------
	.section	.note.nv.tkinfo,"",@"SHT_NOTE"
	.sectionflags	@"SHF_NOTE_NV_TKINFO"
	.tkinfo
        /*0018*/ 	.word	0x00000002
        /*0030*/ 	.string	""
        /*0030*/ 	.string	"ptxas"
        /*0030*/ 	.string	"Cuda compilation tools, release 13.0, V13.0.88"
        /*0030*/ 	.string	"Build cuda_13.0.r13.0/compiler.36424714_0"
        /*0030*/ 	.string	"-arch sm_100 -m 64 "



//--------------------- .note.nv.cuinfo           --------------------------
	.section	.note.nv.cuinfo,"",@"SHT_NOTE"
	.sectionflags	@"SHF_NOTE_NV_CUINFO"
        /*0018*/ 	.short	0x0002
        /*001a*/ 	.short	0x0064
        /*001c*/ 	.short	0x0082
	.zero		2


//--------------------- .nv.info                  --------------------------
	.section	.nv.info,"",@"SHT_CUDA_INFO"
	.align	4


	//----- nvinfo : EIATTR_REGCOUNT
	.align		4
        /*0000*/ 	.byte	0x04, 0x2f
        /*0002*/ 	.short	(.L_2 - .L_1)
	.align		4
.L_1:
        /*0004*/ 	.word	index@(_Z10print_testv)
        /*0008*/ 	.word	0x00000018


	//----- nvinfo : EIATTR_FRAME_SIZE
	.align		4
.L_2:
        /*000c*/ 	.byte	0x04, 0x11
        /*000e*/ 	.short	(.L_4 - .L_3)
	.align		4
.L_3:
        /*0010*/ 	.word	index@(_Z10print_testv)
        /*0014*/ 	.word	0x00000010


	//----- nvinfo : EIATTR_MIN_STACK_SIZE
	.align		4
.L_4:
        /*0018*/ 	.byte	0x04, 0x12
        /*001a*/ 	.short	(.L_6 - .L_5)
	.align		4
.L_5:
        /*001c*/ 	.word	index@(_Z10print_testv)
        /*0020*/ 	.word	0x00000010
.L_6:


//--------------------- .nv.compat                --------------------------
	.section	.nv.compat,"",@"SHT_CUDA_COMPAT_INFO"
	.align	4
        /*0000*/ 	.byte	0x02, 0x09, 0x00, 0x00, 0x02, 0x02, 0x01, 0x00, 0x02, 0x05, 0x05, 0x00, 0x03, 0x07, 0x01, 0x01
        /*0010*/ 	.byte	0x02, 0x03, 0x00, 0x00, 0x02, 0x06, 0x01, 0x00, 0x04, 0x0b, 0x08, 0x00, 0x09, 0x00, 0x00, 0x00
        /*0020*/ 	.byte	0x00, 0x00, 0x00, 0x00


//--------------------- .nv.info._Z10print_testv  --------------------------
	.section	.nv.info._Z10print_testv,"",@"SHT_CUDA_INFO"
	.sectionflags	@""
	.align	4


	//----- nvinfo : EIATTR_CUDA_API_VERSION
	.align		4
        /*0000*/ 	.byte	0x04, 0x37
        /*0002*/ 	.short	(.L_8 - .L_7)
.L_7:
        /*0004*/ 	.word	0x00000082


	//----- nvinfo : EIATTR_SPARSE_MMA_MASK
	.align		4
.L_8:
        /*0008*/ 	.byte	0x03, 0x50
        /*000a*/ 	.short	0x0000


	//----- nvinfo : EIATTR_MAXREG_COUNT
	.align		4
        /*000c*/ 	.byte	0x03, 0x1b
        /*000e*/ 	.short	0x00ff


	//----- nvinfo : EIATTR_EXTERNS
	.align		4
        /*0010*/ 	.byte	0x04, 0x0f
        /*0012*/ 	.short	(.L_10 - .L_9)


	//   ....[0]....
	.align		4
.L_9:
        /*0014*/ 	.word	index@(vprintf)


	//----- nvinfo : EIATTR_MERCURY_ISA_VERSION
	.align		4
.L_10:
        /*0018*/ 	.byte	0x03, 0x5f
        /*001a*/ 	.short	0x0101


	//----- nvinfo : EIATTR_VRC_CTA_INIT_COUNT
	.align		4
        /*001c*/ 	.byte	0x02, 0x4a
	.zero		1
	.zero		1


	//----- nvinfo : EIATTR_SYSCALL_OFFSETS
	.align		4
        /*0020*/ 	.byte	0x04, 0x46
        /*0022*/ 	.short	(.L_12 - .L_11)


	//   ....[0]....
.L_11:
        /*0024*/ 	.word	0x00000100


	//----- nvinfo : EIATTR_EXIT_INSTR_OFFSETS
	.align		4
.L_12:
        /*0028*/ 	.byte	0x04, 0x1c
        /*002a*/ 	.short	(.L_14 - .L_13)


	//   ....[0]....
.L_13:
        /*002c*/ 	.word	0x00000110


	//----- nvinfo : EIATTR_SW_WAR
	.align		4
.L_14:
        /*0030*/ 	.byte	0x04, 0x36
        /*0032*/ 	.short	(.L_16 - .L_15)
.L_15:
        /*0034*/ 	.word	0x00000008
.L_16:


//--------------------- .nv.callgraph             --------------------------
	.section	.nv.callgraph,"",@"SHT_CUDA_CALLGRAPH"
	.align	4
	.sectionentsize	8
	.align		4
        /*0000*/ 	.word	0x00000000
	.align		4
        /*0004*/ 	.word	0xffffffff
	.align		4
        /*0008*/ 	.word	index@(_Z10print_testv)
	.align		4
        /*000c*/ 	.word	index@(vprintf)
	.align		4
        /*0010*/ 	.word	0x00000000
	.align		4
        /*0014*/ 	.word	0xfffffffe
	.align		4
        /*0018*/ 	.word	0x00000000
	.align		4
        /*001c*/ 	.word	0xfffffffd
	.align		4
        /*0020*/ 	.word	0x00000000
	.align		4
        /*0024*/ 	.word	0xfffffffc


//--------------------- .nv.constant4             --------------------------
	.section	.nv.constant4,"a",@progbits
	.align	8
	.align		8
.nv.constant4:
        /*0000*/ 	.dword	vprintf
	.align		8
        /*0008*/ 	.dword	$str


//--------------------- .text._Z10print_testv     --------------------------
	.section	.text._Z10print_testv,"ax",@progbits
	.align	128
        .global         _Z10print_testv
        .type           _Z10print_testv,@function
        .size           _Z10print_testv,(.L_x_2 - _Z10print_testv)
        .other          _Z10print_testv,@"STO_CUDA_ENTRY STV_DEFAULT"
_Z10print_testv:
.text._Z10print_testv:
[----:B------:R-:W0:Y:S01]  /*0000*/  LDC R1, c[0x0][0x37c] ;  /* 0x0000df00ff017b82 */ /* 0x000e220000000800 */
[----:B------:R-:W1:Y:S01]  /*0010*/  S2R R8, SR_CTAID.X ;  /* 0x0000000000087919 */ /* 0x000e620000002500 */
[----:B0-----:R-:W-:Y:S01]  /*0020*/  VIADD R1, R1, 0xfffffff0 ;  /* 0xfffffff001017836 */ /* 0x001fe20000000000 */
[----:B------:R-:W-:Y:S01]  /*0030*/  MOV R0, 0x0 ;  /* 0x0000000000007802 */ /* 0x000fe20000000f00 */
[----:B------:R-:W0:Y:S01]  /*0040*/  LDCU UR4, c[0x0][0x2f8] ;  /* 0x00005f00ff0477ac */ /* 0x000e220008000800 */
[----:B------:R-:W1:Y:S03]  /*0050*/  S2R R9, SR_TID.X ;  /* 0x0000000000097919 */ /* 0x000e660000002100 */
[----:B------:R2:W3:Y:S01]  /*0060*/  LDC.64 R2, c[0x4][R0] ;  /* 0x0100000000027b82 */ /* 0x0004e20000000a00 */
[----:B------:R-:W4:Y:S01]  /*0070*/  LDCU.64 UR6, c[0x4][0x8] ;  /* 0x01000100ff0677ac */ /* 0x000f220008000a00 */
[----:B------:R2:W-:Y:S01]  /*0080*/  STL [R1+0x8], RZ ;  /* 0x000008ff01007387 */ /* 0x0005e20000100800 */
[----:B------:R-:W5:Y:S01]  /*0090*/  LDCU UR5, c[0x0][0x2fc] ;  /* 0x00005f80ff0577ac */ /* 0x000f620008000800 */
[----:B0-----:R-:W-:Y:S01]  /*00a0*/  IADD3 R6, P0, PT, R1, UR4, RZ ;  /* 0x0000000401067c10 */ /* 0x001fe2000ff1e0ff */
[----:B----4-:R-:W-:Y:S01]  /*00b0*/  IMAD.U32 R4, RZ, RZ, UR6 ;  /* 0x00000006ff047e24 */ /* 0x010fe2000f8e00ff */
[----:B------:R-:W-:-:S03]  /*00c0*/  MOV R5, UR7 ;  /* 0x0000000700057c02 */ /* 0x000fc60008000f00 */
[----:B-----5:R-:W-:Y:S01]  /*00d0*/  IMAD.X R7, RZ, RZ, UR5, P0 ;  /* 0x00000005ff077e24 */ /* 0x020fe200080e06ff */
[----:B-1----:R2:W-:Y:S07]  /*00e0*/  STL.64 [R1], R8 ;  /* 0x0000000801007387 */ /* 0x0025ee0000100a00 */
[----:B------:R-:W-:-:S07]  /*00f0*/  LEPC R20, `(.L_x_0) ;  /* 0x000000001014794e */ /* 0x000fce0000000000 */
[----:B--23--:R-:W-:Y:S05]  /*0100*/  CALL.ABS.NOINC R2 ;  /* 0x0000000002007343 */ /* 0x00cfea0003c00000 */
.L_x_0:
[----:B------:R-:W-:Y:S05]  /*0110*/  EXIT ;  /* 0x000000000000794d */ /* 0x000fea0003800000 */
.L_x_1:
[----:B------:R-:W-:-:S00]  /*0120*/  BRA `(.L_x_1) ;  /* 0xfffffffc00fc7947 */ /* 0x000fc0000383ffff */
[----:B------:R-:W-:-:S00]  /*0130*/  NOP ;  /* 0x0000000000007918 */ /* 0x000fc00000000000 */
        /* <DEDUP_REMOVED lines=12> */
.L_x_2:


//--------------------- .nv.global.init           --------------------------
	.section	.nv.global.init,"aw",@progbits
.nv.global.init:
	.type		$str,@object
	.size		$str,(.L_0 - $str)
$str:
        /*0000*/ 	.byte	0x62, 0x6c, 0x6f, 0x63, 0x6b, 0x49, 0x64, 0x78, 0x2e, 0x78, 0x20, 0x3d, 0x20, 0x25, 0x64, 0x2c
        /*0010*/ 	.byte	0x20, 0x74, 0x68, 0x72, 0x65, 0x61, 0x64, 0x49, 0x64, 0x78, 0x2e, 0x78, 0x20, 0x3d, 0x20, 0x25
        /*0020*/ 	.byte	0x64, 0x2c, 0x20, 0x69, 0x20, 0x3d, 0x20, 0x25, 0x64, 0x0a, 0x00
.L_0:


//--------------------- .nv.shared.reserved.0     --------------------------
	.section	.nv.shared.reserved.0,"aw",@nobits
	.weak		__nv_reservedSMEM_offset_0_alias
	.size		__nv_reservedSMEM_offset_0_alias, 0, 64
	.other		__nv_reservedSMEM_offset_0_alias,@"STO_CUDA_RESERVED_SHARED STV_DEFAULT"
__nv_reservedSMEM_offset_0_alias:
	.zero		0
	.zero		64


//--------------------- .nv.constant0._Z10print_testv --------------------------
	.section	.nv.constant0._Z10print_testv,"a",@progbits
	.sectionflags	@""
	.align	4
.nv.constant0._Z10print_testv:
	.zero		896


//--------------------- SYMBOLS --------------------------

	.type		.nv.reservedSmem.offset0,@object
	.size		.nv.reservedSmem.offset0,0x4
	.type		vprintf,@function
